//
// Generated by NVIDIA NVVM Compiler
//
// Compiler Build ID: CL-36424714
// Cuda compilation tools, release 13.0, V13.0.88
// Based on NVVM 20.0.0
//

.version 9.0
.target sm_100
.address_size 64

	// .globl	_Z23af_ang_vl_gpu_tabulatedPdS_PKdS1_S1_S1_S1_S1_
.const .align 4 .u32 vSize;
.const .align 4 .u32 lSize;
.const .align 4 .u32 nAmpfunc;

.visible .entry _Z23af_ang_vl_gpu_tabulatedPdS_PKdS1_S1_S1_S1_S1_(
	.param .u64 .ptr .align 1 _Z23af_ang_vl_gpu_tabulatedPdS_PKdS1_S1_S1_S1_S1__param_0,
	.param .u64 .ptr .align 1 _Z23af_ang_vl_gpu_tabulatedPdS_PKdS1_S1_S1_S1_S1__param_1,
	.param .u64 .ptr .align 1 _Z23af_ang_vl_gpu_tabulatedPdS_PKdS1_S1_S1_S1_S1__param_2,
	.param .u64 .ptr .align 1 _Z23af_ang_vl_gpu_tabulatedPdS_PKdS1_S1_S1_S1_S1__param_3,
	.param .u64 .ptr .align 1 _Z23af_ang_vl_gpu_tabulatedPdS_PKdS1_S1_S1_S1_S1__param_4,
	.param .u64 .ptr .align 1 _Z23af_ang_vl_gpu_tabulatedPdS_PKdS1_S1_S1_S1_S1__param_5,
	.param .u64 .ptr .align 1 _Z23af_ang_vl_gpu_tabulatedPdS_PKdS1_S1_S1_S1_S1__param_6,
	.param .u64 .ptr .align 1 _Z23af_ang_vl_gpu_tabulatedPdS_PKdS1_S1_S1_S1_S1__param_7
)
{
	.reg .pred 	%p<7>;
	.reg .b32 	%r<25>;
	.reg .b64 	%rd<31>;
	.reg .b64 	%fd<84>;

	ld.param.u64 	%rd2, [_Z23af_ang_vl_gpu_tabulatedPdS_PKdS1_S1_S1_S1_S1__param_1];
	ld.param.u64 	%rd4, [_Z23af_ang_vl_gpu_tabulatedPdS_PKdS1_S1_S1_S1_S1__param_3];
	ld.param.u64 	%rd5, [_Z23af_ang_vl_gpu_tabulatedPdS_PKdS1_S1_S1_S1_S1__param_4];
	ld.param.u64 	%rd6, [_Z23af_ang_vl_gpu_tabulatedPdS_PKdS1_S1_S1_S1_S1__param_5];
	ld.param.u64 	%rd7, [_Z23af_ang_vl_gpu_tabulatedPdS_PKdS1_S1_S1_S1_S1__param_6];
	ld.param.u64 	%rd8, [_Z23af_ang_vl_gpu_tabulatedPdS_PKdS1_S1_S1_S1_S1__param_7];
	mov.u32 	%r4, %ctaid.x;
	mov.u32 	%r5, %ntid.x;
	mov.u32 	%r6, %tid.x;
	mad.lo.s32 	%r1, %r4, %r5, %r6;
	ld.const.u32 	%r2, [vSize];
	ld.const.u32 	%r7, [lSize];
	mul.lo.s32 	%r8, %r7, %r2;
	setp.ge.s32 	%p1, %r1, %r8;
	@%p1 bra 	$L__BB0_7;
	ld.param.u64 	%rd30, [_Z23af_ang_vl_gpu_tabulatedPdS_PKdS1_S1_S1_S1_S1__param_2];
	cvta.to.global.u64 	%rd9, %rd30;
	cvta.to.global.u64 	%rd10, %rd6;
	cvta.to.global.u64 	%rd11, %rd4;
	cvta.to.global.u64 	%rd12, %rd7;
	cvta.to.global.u64 	%rd13, %rd5;
	cvta.to.global.u64 	%rd14, %rd8;
	div.s32 	%r9, %r1, %r2;
	mul.lo.s32 	%r10, %r9, %r2;
	sub.s32 	%r11, %r1, %r10;
	mul.wide.s32 	%rd15, %r11, 8;
	add.s64 	%rd16, %rd9, %rd15;
	ld.global.f64 	%fd8, [%rd16];
	mul.wide.s32 	%rd17, %r9, 8;
	add.s64 	%rd18, %rd10, %rd17;
	ld.global.f64 	%fd9, [%rd18];
	add.s64 	%rd19, %rd11, %rd15;
	ld.global.f64 	%fd10, [%rd19];
	add.s64 	%rd20, %rd12, %rd17;
	ld.global.f64 	%fd11, [%rd20];
	add.s64 	%rd21, %rd13, %rd15;
	ld.global.f64 	%fd12, [%rd21];
	add.s64 	%rd22, %rd14, %rd17;
	ld.global.f64 	%fd13, [%rd22];
	mul.f64 	%fd14, %fd12, %fd13;
	fma.rn.f64 	%fd15, %fd10, %fd11, %fd14;
	fma.rn.f64 	%fd16, %fd8, %fd9, %fd15;
	min.f64 	%fd17, %fd16, 0d3FEFFFFFFFFEA028;
	max.f64 	%fd1, %fd17, 0dBFEFFFFFFFFEA028;
	{
	.reg .b32 %temp; 
	mov.b64 	{%temp, %r3}, %fd1;
	}
	abs.f64 	%fd2, %fd1;
	{
	.reg .b32 %temp; 
	mov.b64 	{%temp, %r12}, %fd2;
	}
	setp.gt.s32 	%p2, %r12, 1071801957;
	@%p2 bra 	$L__BB0_5;
	mul.f64 	%fd58, %fd1, %fd1;
	fma.rn.f64 	%fd59, %fd58, 0d3FB0066BDC1895E9, 0dBFB3823B180754AF;
	fma.rn.f64 	%fd60, %fd59, %fd58, 0d3FB11E52CC2F79AE;
	fma.rn.f64 	%fd61, %fd60, %fd58, 0dBF924EAF3526861B;
	fma.rn.f64 	%fd62, %fd61, %fd58, 0d3F91DF02A31E6CB7;
	fma.rn.f64 	%fd63, %fd62, %fd58, 0d3F847D18B0EEC6CC;
	fma.rn.f64 	%fd64, %fd63, %fd58, 0d3F8D0AF961BA53B0;
	fma.rn.f64 	%fd65, %fd64, %fd58, 0d3F91BF7734CF1C48;
	fma.rn.f64 	%fd66, %fd65, %fd58, 0d3F96E91483144EF7;
	fma.rn.f64 	%fd67, %fd66, %fd58, 0d3F9F1C6E0A4F9F81;
	fma.rn.f64 	%fd68, %fd67, %fd58, 0d3FA6DB6DC27FA92B;
	fma.rn.f64 	%fd69, %fd68, %fd58, 0d3FB333333320F91B;
	fma.rn.f64 	%fd70, %fd69, %fd58, 0d3FC5555555555F4D;
	mul.f64 	%fd71, %fd58, %fd70;
	fma.rn.f64 	%fd3, %fd71, %fd2, %fd2;
	setp.gt.s32 	%p6, %r3, -1;
	@%p6 bra 	$L__BB0_4;
	mov.f64 	%fd76, 0d3C91A62633145C07;
	add.rn.f64 	%fd77, %fd3, %fd76;
	mov.f64 	%fd78, 0d3FF921FB54442D18;
	add.rn.f64 	%fd83, %fd78, %fd77;
	bra.uni 	$L__BB0_6;
$L__BB0_4:
	mov.f64 	%fd72, 0dBC91A62633145C07;
	add.rn.f64 	%fd73, %fd3, %fd72;
	neg.f64 	%fd74, %fd73;
	mov.f64 	%fd75, 0d3FF921FB54442D18;
	add.rn.f64 	%fd83, %fd75, %fd74;
	bra.uni 	$L__BB0_6;
$L__BB0_5:
	mov.f64 	%fd18, 0d3FF0000000000000;
	sub.f64 	%fd19, %fd18, %fd2;
	{
	.reg .b32 %temp; 
	mov.b64 	{%r13, %temp}, %fd19;
	}
	{
	.reg .b32 %temp; 
	mov.b64 	{%temp, %r14}, %fd19;
	}
	add.s32 	%r15, %r14, -1048576;
	mov.b64 	%fd20, {%r13, %r15};
	rsqrt.approx.ftz.f64 	%fd21, %fd20;
	{
	.reg .b32 %temp; 
	mov.b64 	{%r16, %temp}, %fd21;
	}
	{
	.reg .b32 %temp; 
	mov.b64 	{%temp, %r17}, %fd21;
	}
	add.s32 	%r18, %r17, -1048576;
	mov.b64 	%fd22, {%r16, %r18};
	mul.f64 	%fd23, %fd20, %fd21;
	neg.f64 	%fd24, %fd23;
	fma.rn.f64 	%fd25, %fd23, %fd24, %fd20;
	fma.rn.f64 	%fd26, %fd25, %fd22, %fd23;
	neg.f64 	%fd27, %fd26;
	fma.rn.f64 	%fd28, %fd21, %fd27, 0d3FF0000000000000;
	fma.rn.f64 	%fd29, %fd28, %fd22, %fd22;
	fma.rn.f64 	%fd30, %fd26, %fd27, %fd20;
	fma.rn.f64 	%fd31, %fd30, %fd29, %fd26;
	{
	.reg .b32 %temp; 
	mov.b64 	{%r19, %temp}, %fd31;
	}
	{
	.reg .b32 %temp; 
	mov.b64 	{%temp, %r20}, %fd31;
	}
	add.s32 	%r21, %r20, 1048576;
	mov.b64 	%fd32, {%r19, %r21};
	fma.rn.f64 	%fd33, %fd19, 0d3EC715B371155F70, 0dBEBAC2FE66FAAC4B;
	fma.rn.f64 	%fd34, %fd33, %fd19, 0d3ED9A9B88EFCD9B8;
	fma.rn.f64 	%fd35, %fd34, %fd19, 0d3EDD0F40A8A0C4C3;
	fma.rn.f64 	%fd36, %fd35, %fd19, 0d3EF46D4CFA9E0E1F;
	fma.rn.f64 	%fd37, %fd36, %fd19, 0d3F079C168D1E2422;
	fma.rn.f64 	%fd38, %fd37, %fd19, 0d3F1C9A88C3BCA540;
	fma.rn.f64 	%fd39, %fd38, %fd19, 0d3F31C4E64BD476DF;
	fma.rn.f64 	%fd40, %fd39, %fd19, 0d3F46E8BA60009C8F;
	fma.rn.f64 	%fd41, %fd40, %fd19, 0d3F5F1C71C62B05A2;
	fma.rn.f64 	%fd42, %fd41, %fd19, 0d3F76DB6DB6DC9F2C;
	fma.rn.f64 	%fd43, %fd42, %fd19, 0d3F9333333333329C;
	fma.rn.f64 	%fd44, %fd43, %fd19, 0d3FB5555555555555;
	setp.lt.s32 	%p3, %r14, 1;
	mov.f64 	%fd45, 0d0000000000000000;
	mul.rn.f64 	%fd46, %fd2, %fd45;
	mul.f64 	%fd47, %fd19, %fd44;
	fma.rn.f64 	%fd48, %fd47, %fd32, %fd32;
	selp.f64 	%fd49, %fd46, %fd48, %p3;
	setp.lt.s32 	%p4, %r14, 0;
	mov.f64 	%fd50, 0d7FF0000000000000;
	mul.rn.f64 	%fd51, %fd49, %fd50;
	selp.f64 	%fd52, %fd51, %fd49, %p4;
	setp.lt.s32 	%p5, %r3, 0;
	mov.f64 	%fd53, 0dBCA1A62633145C07;
	add.rn.f64 	%fd54, %fd52, %fd53;
	neg.f64 	%fd55, %fd54;
	mov.f64 	%fd56, 0d400921FB54442D18;
	add.rn.f64 	%fd57, %fd56, %fd55;
	selp.f64 	%fd83, %fd57, %fd52, %p5;
$L__BB0_6:
	ld.param.u64 	%rd29, [_Z23af_ang_vl_gpu_tabulatedPdS_PKdS1_S1_S1_S1_S1__param_0];
	ld.const.u32 	%r22, [nAmpfunc];
	add.s32 	%r23, %r22, -1;
	cvt.rn.f64.s32 	%fd79, %r23;
	mul.f64 	%fd80, %fd83, %fd79;
	div.rn.f64 	%fd81, %fd80, 0d400921FB54442D18;
	cvt.rni.s32.f64 	%r24, %fd81;
	cvta.to.global.u64 	%rd23, %rd2;
	mul.wide.s32 	%rd24, %r24, 8;
	add.s64 	%rd25, %rd23, %rd24;
	ld.global.f64 	%fd82, [%rd25];
	cvta.to.global.u64 	%rd26, %rd29;
	mul.wide.s32 	%rd27, %r1, 8;
	add.s64 	%rd28, %rd26, %rd27;
	st.global.f64 	[%rd28], %fd82;
$L__BB0_7:
	ret;

}


// ===== COMPILED SASS (sm_100) =====

	.target	sm_100

	.elftype	@"ET_EXEC"


//--------------------- .note.nv.tkinfo           --------------------------
	.section	.note.nv.tkinfo,"",@"SHT_NOTE"
	.sectionflags	@"SHF_NOTE_NV_TKINFO"
	.tkinfo
        /*0018*/ 	.word	0x00000002
        /*0030*/ 	.string	""
        /*0030*/ 	.string	"ptxas"
        /*0030*/ 	.string	"Cuda compilation tools, release 13.0, V13.0.88"
        /*0030*/ 	.string	"Build cuda_13.0.r13.0/compiler.36424714_0"
        /*0030*/ 	.string	"-arch sm_100 -m 64 "



//--------------------- .note.nv.cuinfo           --------------------------
	.section	.note.nv.cuinfo,"",@"SHT_NOTE"
	.sectionflags	@"SHF_NOTE_NV_CUINFO"
        /*0018*/ 	.short	0x0002
        /*001a*/ 	.short	0x0064
        /*001c*/ 	.short	0x0082
	.zero		2


//--------------------- .nv.info                  --------------------------
	.section	.nv.info,"",@"SHT_CUDA_INFO"
	.align	4


	//----- nvinfo : EIATTR_REGCOUNT
	.align		4
        /*0000*/ 	.byte	0x04, 0x2f
        /*0002*/ 	.short	(.L_4 - .L_3)
	.align		4
.L_3:
        /*0004*/ 	.word	index@(_Z23af_ang_vl_gpu_tabulatedPdS_PKdS1_S1_S1_S1_S1_)
        /*0008*/ 	.word	0x00000018


	//----- nvinfo : EIATTR_FRAME_SIZE
	.align		4
.L_4:
        /*000c*/ 	.byte	0x04, 0x11
        /*000e*/ 	.short	(.L_6 - .L_5)
	.align		4
.L_5:
        /*0010*/ 	.word	index@($__internal_0_$__cuda_sm20_div_rn_f64_full)
        /*0014*/ 	.word	0x00000000


	//----- nvinfo : EIATTR_FRAME_SIZE
	.align		4
.L_6:
        /*0018*/ 	.byte	0x04, 0x11
        /*001a*/ 	.short	(.L_8 - .L_7)
	.align		4
.L_7:
        /*001c*/ 	.word	index@(_Z23af_ang_vl_gpu_tabulatedPdS_PKdS1_S1_S1_S1_S1_)
        /*0020*/ 	.word	0x00000000


	//----- nvinfo : EIATTR_MIN_STACK_SIZE
	.align		4
.L_8:
        /*0024*/ 	.byte	0x04, 0x12
        /*0026*/ 	.short	(.L_10 - .L_9)
	.align		4
.L_9:
        /*0028*/ 	.word	index@(_Z23af_ang_vl_gpu_tabulatedPdS_PKdS1_S1_S1_S1_S1_)
        /*002c*/ 	.word	0x00000000
.L_10:


//--------------------- .nv.compat                --------------------------
	.section	.nv.compat,"",@"SHT_CUDA_COMPAT_INFO"
	.align	4
        /*0000*/ 	.byte	0x02, 0x09, 0x00, 0x00, 0x02, 0x02, 0x01, 0x00, 0x02, 0x05, 0x05, 0x00, 0x03, 0x07, 0x01, 0x01
        /*0010*/ 	.byte	0x02, 0x03, 0x00, 0x00, 0x02, 0x06, 0x01, 0x00, 0x04, 0x0b, 0x08, 0x00, 0x01, 0x00, 0x00, 0x00
        /*0020*/ 	.byte	0x00, 0x00, 0x00, 0x00


//--------------------- .nv.info._Z23af_ang_vl_gpu_tabulatedPdS_PKdS1_S1_S1_S1_S1_ --------------------------
	.section	.nv.info._Z23af_ang_vl_gpu_tabulatedPdS_PKdS1_S1_S1_S1_S1_,"",@"SHT_CUDA_INFO"
	.sectionflags	@""
	.align	4


	//----- nvinfo : EIATTR_CUDA_API_VERSION
	.align		4
        /*0000*/ 	.byte	0x04, 0x37
        /*0002*/ 	.short	(.L_12 - .L_11)
.L_11:
        /*0004*/ 	.word	0x00000082


	//----- nvinfo : EIATTR_KPARAM_INFO
	.align		4
.L_12:
        /*0008*/ 	.byte	0x04, 0x17
        /*000a*/ 	.short	(.L_14 - .L_13)
.L_13:
        /*000c*/ 	.word	0x00000000
        /*0010*/ 	.short	0x0007
        /*0012*/ 	.short	0x0038
        /*0014*/ 	.byte	0x00, 0xf5, 0x21, 0x00


	//----- nvinfo : EIATTR_KPARAM_INFO
	.align		4
.L_14:
        /*0018*/ 	.byte	0x04, 0x17
        /*001a*/ 	.short	(.L_16 - .L_15)
.L_15:
        /*001c*/ 	.word	0x00000000
        /*0020*/ 	.short	0x0006
        /*0022*/ 	.short	0x0030
        /*0024*/ 	.byte	0x00, 0xf5, 0x21, 0x00


	//----- nvinfo : EIATTR_KPARAM_INFO
	.align		4
.L_16:
        /*0028*/ 	.byte	0x04, 0x17
        /*002a*/ 	.short	(.L_18 - .L_17)
.L_17:
        /*002c*/ 	.word	0x00000000
        /*0030*/ 	.short	0x0005
        /*0032*/ 	.short	0x0028
        /*0034*/ 	.byte	0x00, 0xf5, 0x21, 0x00


	//----- nvinfo : EIATTR_KPARAM_INFO
	.align		4
.L_18:
        /*0038*/ 	.byte	0x04, 0x17
        /*003a*/ 	.short	(.L_20 - .L_19)
.L_19:
        /*003c*/ 	.word	0x00000000
        /*0040*/ 	.short	0x0004
        /*0042*/ 	.short	0x0020
        /*0044*/ 	.byte	0x00, 0xf5, 0x21, 0x00


	//----- nvinfo : EIATTR_KPARAM_INFO
	.align		4
.L_20:
        /*0048*/ 	.byte	0x04, 0x17
        /*004a*/ 	.short	(.L_22 - .L_21)
.L_21:
        /*004c*/ 	.word	0x00000000
        /*0050*/ 	.short	0x0003
        /*0052*/ 	.short	0x0018
        /*0054*/ 	.byte	0x00, 0xf5, 0x21, 0x00


	//----- nvinfo : EIATTR_KPARAM_INFO
	.align		4
.L_22:
        /*0058*/ 	.byte	0x04, 0x17
        /*005a*/ 	.short	(.L_24 - .L_23)
.L_23:
        /*005c*/ 	.word	0x00000000
        /*0060*/ 	.short	0x0002
        /*0062*/ 	.short	0x0010
        /*0064*/ 	.byte	0x00, 0xf5, 0x21, 0x00


	//----- nvinfo : EIATTR_KPARAM_INFO
	.align		4
.L_24:
        /*0068*/ 	.byte	0x04, 0x17
        /*006a*/ 	.short	(.L_26 - .L_25)
.L_25:
        /*006c*/ 	.word	0x00000000
        /*0070*/ 	.short	0x0001
        /*0072*/ 	.short	0x0008
        /*0074*/ 	.byte	0x00, 0xf5, 0x21, 0x00


	//----- nvinfo : EIATTR_KPARAM_INFO
	.align		4
.L_26:
        /*0078*/ 	.byte	0x04, 0x17
        /*007a*/ 	.short	(.L_28 - .L_27)
.L_27:
        /*007c*/ 	.word	0x00000000
        /*0080*/ 	.short	0x0000
        /*0082*/ 	.short	0x0000
        /*0084*/ 	.byte	0x00, 0xf5, 0x21, 0x00


	//----- nvinfo : EIATTR_SPARSE_MMA_MASK
	.align		4
.L_28:
        /*0088*/ 	.byte	0x03, 0x50
        /*008a*/ 	.short	0x0000


	//----- nvinfo : EIATTR_MAXREG_COUNT
	.align		4
        /*008c*/ 	.byte	0x03, 0x1b
        /*008e*/ 	.short	0x00ff


	//----- nvinfo : EIATTR_MERCURY_ISA_VERSION
	.align		4
        /*0090*/ 	.byte	0x03, 0x5f
        /*0092*/ 	.short	0x0101


	//----- nvinfo : EIATTR_VRC_CTA_INIT_COUNT
	.align		4
        /*0094*/ 	.byte	0x02, 0x4a
	.zero		1
	.zero		1


	//----- nvinfo : EIATTR_EXIT_INSTR_OFFSETS
	.align		4
        /*0098*/ 	.byte	0x04, 0x1c
        /*009a*/ 	.short	(.L_30 - .L_29)


	//   ....[0]....
.L_29:
        /*009c*/ 	.word	0x00000080


	//   ....[1]....
        /*00a0*/ 	.word	0x00000ea0


	//----- nvinfo : EIATTR_CRS_STACK_SIZE
	.align		4
.L_30:
        /*00a4*/ 	.byte	0x04, 0x1e
        /*00a6*/ 	.short	(.L_32 - .L_31)
.L_31:
        /*00a8*/ 	.word	0x00000000


	//----- nvinfo : EIATTR_CBANK_PARAM_SIZE
	.align		4
.L_32:
        /*00ac*/ 	.byte	0x03, 0x19
        /*00ae*/ 	.short	0x0040


	//----- nvinfo : EIATTR_PARAM_CBANK
	.align		4
        /*00b0*/ 	.byte	0x04, 0x0a
        /*00b2*/ 	.short	(.L_34 - .L_33)
	.align		4
.L_33:
        /*00b4*/ 	.word	index@(.nv.constant0._Z23af_ang_vl_gpu_tabulatedPdS_PKdS1_S1_S1_S1_S1_)
        /*00b8*/ 	.short	0x0380
        /*00ba*/ 	.short	0x0040


	//----- nvinfo : EIATTR_SW_WAR
	.align		4
.L_34:
        /*00bc*/ 	.byte	0x04, 0x36
        /*00be*/ 	.short	(.L_36 - .L_35)
.L_35:
        /*00c0*/ 	.word	0x00000008
.L_36:


//--------------------- .nv.callgraph             --------------------------
	.section	.nv.callgraph,"",@"SHT_CUDA_CALLGRAPH"
	.align	4
	.sectionentsize	8
	.align		4
        /*0000*/ 	.word	0x00000000
	.align		4
        /*0004*/ 	.word	0xffffffff
	.align		4
        /*0008*/ 	.word	0x00000000
	.align		4
        /*000c*/ 	.word	0xfffffffe
	.align		4
        /*0010*/ 	.word	0x00000000
	.align		4
        /*0014*/ 	.word	0xfffffffd
	.align		4
        /*0018*/ 	.word	0x00000000
	.align		4
        /*001c*/ 	.word	0xfffffffc


//--------------------- .nv.constant3             --------------------------
	.section	.nv.constant3,"a",@progbits
	.align	4
.nv.constant3:
	.type		vSize,@object
	.size		vSize,(lSize - vSize)
vSize:
	.zero		4
	.type		lSize,@object
	.size		lSize,(nAmpfunc - lSize)
lSize:
	.zero		4
	.type		nAmpfunc,@object
	.size		nAmpfunc,(.L_2 - nAmpfunc)
nAmpfunc:
	.zero		4
.L_2:


//--------------------- .text._Z23af_ang_vl_gpu_tabulatedPdS_PKdS1_S1_S1_S1_S1_ --------------------------
	.section	.text._Z23af_ang_vl_gpu_tabulatedPdS_PKdS1_S1_S1_S1_S1_,"ax",@progbits
	.align	128
        .global         _Z23af_ang_vl_gpu_tabulatedPdS_PKdS1_S1_S1_S1_S1_
        .type           _Z23af_ang_vl_gpu_tabulatedPdS_PKdS1_S1_S1_S1_S1_,@function
        .size           _Z23af_ang_vl_gpu_tabulatedPdS_PKdS1_S1_S1_S1_S1_,(.L_x_10 - _Z23af_ang_vl_gpu_tabulatedPdS_PKdS1_S1_S1_S1_S1_)
        .other          _Z23af_ang_vl_gpu_tabulatedPdS_PKdS1_S1_S1_S1_S1_,@"STO_CUDA_ENTRY STV_DEFAULT"
_Z23af_ang_vl_gpu_tabulatedPdS_PKdS1_S1_S1_S1_S1_:
.text._Z23af_ang_vl_gpu_tabulatedPdS_PKdS1_S1_S1_S1_S1_:
[----:B------:R-:W-:Y:S01]  /*0000*/  LDC R1, c[0x0][0x37c] ;  /* 0x0000df00ff017b82 */ /* 0x000fe20000000800 */
[----:B------:R-:W0:Y:S07]  /*0010*/  S2R R0, SR_TID.X ;  /* 0x0000000000007919 */ /* 0x000e2e0000002100 */
[----:B------:R-:W0:Y:S08]  /*0020*/  S2UR UR4, SR_CTAID.X ;  /* 0x00000000000479c3 */ /* 0x000e300000002500 */
[----:B------:R-:W0:Y:S08]  /*0030*/  LDC R5, c[0x0][0x360] ;  /* 0x0000d800ff057b82 */ /* 0x000e300000000800 */
[----:B------:R-:W1:Y:S01]  /*0040*/  LDC.64 R2, c[0x3][RZ] ;  /* 0x00c00000ff027b82 */ /* 0x000e620000000a00 */
[----:B0-----:R-:W-:-:S02]  /*0050*/  IMAD R5, R5, UR4, R0 ;  /* 0x0000000405057c24 */ /* 0x001fc4000f8e0200 */
[----:B-1----:R-:W-:-:S05]  /*0060*/  IMAD R0, R3, R2, RZ ;  /* 0x0000000203007224 */ /* 0x002fca00078e02ff */
[----:B------:R-:W-:-:S13]  /*0070*/  ISETP.GE.AND P0, PT, R5, R0, PT ;  /* 0x000000000500720c */ /* 0x000fda0003f06270 */
[----:B------:R-:W-:Y:S05]  /*0080*/  @P0 EXIT ;  /* 0x000000000000094d */ /* 0x000fea0003800000 */
[----:B------:R-:W-:Y:S01]  /*0090*/  IABS R3, R2 ;  /* 0x0000000200037213 */ /* 0x000fe20000000000 */
[----:B------:R-:W0:Y:S01]  /*00a0*/  LDC.64 R20, c[0x0][0x3b8] ;  /* 0x0000ee00ff147b82 */ /* 0x000e220000000a00 */
[----:B------:R-:W1:Y:S02]  /*00b0*/  LDCU.64 UR8, c[0x0][0x358] ;  /* 0x00006b00ff0877ac */ /* 0x000e640008000a00 */
[----:B------:R-:W2:Y:S05]  /*00c0*/  I2F.RP R0, R3 ;  /* 0x0000000300007306 */ /* 0x000eaa0000209400 */
[----:B------:R-:W3:Y:S08]  /*00d0*/  LDC.64 R18, c[0x0][0x3b0] ;  /* 0x0000ec00ff127b82 */ /* 0x000ef00000000a00 */
[----:B------:R-:W4:Y:S01]  /*00e0*/  LDC.64 R12, c[0x0][0x398] ;  /* 0x0000e600ff0c7b82 */ /* 0x000f220000000a00 */
[----:B--2---:R-:W2:Y:S07]  /*00f0*/  MUFU.RCP R0, R0 ;  /* 0x0000000000007308 */ /* 0x004eae0000001000 */
[----:B------:R-:W5:Y:S01]  /*0100*/  LDC.64 R10, c[0x0][0x3a8] ;  /* 0x0000ea00ff0a7b82 */ /* 0x000f620000000a00 */
[----:B--2---:R-:W-:-:S04]  /*0110*/  VIADD R6, R0, 0xffffffe ;  /* 0x0ffffffe00067836 */ /* 0x004fc80000000000 */
[----:B------:R2:W1:Y:S02]  /*0120*/  F2I.FTZ.U32.TRUNC.NTZ R7, R6 ;  /* 0x0000000600077305 */ /* 0x000464000021f000 */
[----:B--2---:R-:W-:Y:S02]  /*0130*/  IMAD.MOV.U32 R6, RZ, RZ, RZ ;  /* 0x000000ffff067224 */ /* 0x004fe400078e00ff */
[----:B-1----:R-:W-:-:S04]  /*0140*/  IMAD.MOV R4, RZ, RZ, -R7 ;  /* 0x000000ffff047224 */ /* 0x002fc800078e0a07 */
[----:B------:R-:W-:Y:S01]  /*0150*/  IMAD R9, R4, R3, RZ ;  /* 0x0000000304097224 */ /* 0x000fe200078e02ff */
[----:B------:R-:W-:-:S03]  /*0160*/  IABS R4, R5 ;  /* 0x0000000500047213 */ /* 0x000fc60000000000 */
[----:B------:R-:W-:Y:S02]  /*0170*/  IMAD.HI.U32 R7, R7, R9, R6 ;  /* 0x0000000907077227 */ /* 0x000fe400078e0006 */
[----:B------:R-:W1:Y:S04]  /*0180*/  LDC.64 R8, c[0x0][0x390] ;  /* 0x0000e400ff087b82 */ /* 0x000e680000000a00 */
[----:B------:R-:W-:-:S04]  /*0190*/  IMAD.HI.U32 R15, R7, R4, RZ ;  /* 0x00000004070f7227 */ /* 0x000fc800078e00ff */
[----:B------:R-:W-:Y:S01]  /*01a0*/  IMAD.MOV R0, RZ, RZ, -R15 ;  /* 0x000000ffff007224 */ /* 0x000fe200078e0a0f */
[----:B------:R-:W2:Y:S03]  /*01b0*/  LDC.64 R6, c[0x0][0x3a0] ;  /* 0x0000e800ff067b82 */ /* 0x000ea60000000a00 */
[----:B------:R-:W-:-:S05]  /*01c0*/  IMAD R0, R3, R0, R4 ;  /* 0x0000000003007224 */ /* 0x000fca00078e0204 */
[----:B------:R-:W-:-:S13]  /*01d0*/  ISETP.GT.U32.AND P2, PT, R3, R0, PT ;  /* 0x000000000300720c */ /* 0x000fda0003f44070 */
[----:B------:R-:W-:Y:S01]  /*01e0*/  @!P2 IMAD.IADD R0, R0, 0x1, -R3 ;  /* 0x000000010000a824 */ /* 0x000fe200078e0a03 */
[----:B------:R-:W-:Y:S02]  /*01f0*/  @!P2 IADD3 R15, PT, PT, R15, 0x1, RZ ;  /* 0x000000010f0fa810 */ /* 0x000fe40007ffe0ff */
[----:B------:R-:W-:Y:S02]  /*0200*/  ISETP.NE.AND P2, PT, R2, RZ, PT ;  /* 0x000000ff0200720c */ /* 0x000fe40003f45270 */
[----:B------:R-:W-:Y:S02]  /*0210*/  ISETP.GE.U32.AND P0, PT, R0, R3, PT ;  /* 0x000000030000720c */ /* 0x000fe40003f06070 */
[----:B------:R-:W-:-:S04]  /*0220*/  LOP3.LUT R0, R5, R2, RZ, 0x3c, !PT ;  /* 0x0000000205007212 */ /* 0x000fc800078e3cff */
[----:B------:R-:W-:-:S07]  /*0230*/  ISETP.GE.AND P1, PT, R0, RZ, PT ;  /* 0x000000ff0000720c */ /* 0x000fce0003f26270 */
[----:B------:R-:W-:-:S06]  /*0240*/  @P0 VIADD R15, R15, 0x1 ;  /* 0x000000010f0f0836 */ /* 0x000fcc0000000000 */
[----:B------:R-:W-:Y:S01]  /*0250*/  @!P1 IMAD.MOV R15, RZ, RZ, -R15 ;  /* 0x000000ffff0f9224 */ /* 0x000fe200078e0a0f */
[----:B------:R-:W-:-:S05]  /*0260*/  @!P2 LOP3.LUT R15, RZ, R2, RZ, 0x33, !PT ;  /* 0x00000002ff0fa212 */ /* 0x000fca00078e33ff */
[----:B------:R-:W-:-:S04]  /*0270*/  IMAD.MOV R17, RZ, RZ, -R15 ;  /* 0x000000ffff117224 */ /* 0x000fc800078e0a0f */
[----:B------:R-:W-:Y:S02]  /*0280*/  IMAD R17, R2, R17, R5 ;  /* 0x0000001102117224 */ /* 0x000fe400078e0205 */
[----:B0-----:R-:W-:-:S04]  /*0290*/  IMAD.WIDE R2, R15, 0x8, R20 ;  /* 0x000000080f027825 */ /* 0x001fc800078e0214 */
[----:B--2---:R-:W-:Y:S02]  /*02a0*/  IMAD.WIDE R6, R17, 0x8, R6 ;  /* 0x0000000811067825 */ /* 0x004fe400078e0206 */
[----:B------:R-:W2:Y:S02]  /*02b0*/  LDG.E.64 R2, desc[UR8][R2.64] ;  /* 0x0000000802027981 */ /* 0x000ea4000c1e1b00 */
[----:B---3--:R-:W-:Y:S02]  /*02c0*/  IMAD.WIDE R20, R15, 0x8, R18 ;  /* 0x000000080f147825 */ /* 0x008fe400078e0212 */
[----:B------:R-:W2:Y:S02]  /*02d0*/  LDG.E.64 R6, desc[UR8][R6.64] ;  /* 0x0000000806067981 */ /* 0x000ea4000c1e1b00 */
[----:B----4-:R-:W-:Y:S02]  /*02e0*/  IMAD.WIDE R18, R17, 0x8, R12 ;  /* 0x0000000811127825 */ /* 0x010fe400078e020c */
[----:B------:R-:W3:Y:S02]  /*02f0*/  LDG.E.64 R12, desc[UR8][R20.64] ;  /* 0x00000008140c7981 */ /* 0x000ee4000c1e1b00 */
[----:B-----5:R-:W-:-:S02]  /*0300*/  IMAD.WIDE R10, R15, 0x8, R10 ;  /* 0x000000080f0a7825 */ /* 0x020fc400078e020a */
[----:B------:R-:W3:Y:S02]  /*0310*/  LDG.E.64 R18, desc[UR8][R18.64] ;  /* 0x0000000812127981 */ /* 0x000ee4000c1e1b00 */
[----:B-1----:R-:W-:Y:S02]  /*0320*/  IMAD.WIDE R8, R17, 0x8, R8 ;  /* 0x0000000811087825 */ /* 0x002fe400078e0208 */
[----:B------:R-:W4:Y:S04]  /*0330*/  LDG.E.64 R10, desc[UR8][R10.64] ;  /* 0x000000080a0a7981 */ /* 0x000f28000c1e1b00 */
[----:B------:R-:W4:Y:S01]  /*0340*/  LDG.E.64 R8, desc[UR8][R8.64] ;  /* 0x0000000808087981 */ /* 0x000f22000c1e1b00 */
[----:B------:R-:W-:Y:S01]  /*0350*/  UMOV UR4, 0xfffea028 ;  /* 0xfffea02800047882 */ /* 0x000fe20000000000 */
[----:B------:R-:W-:Y:S01]  /*0360*/  UMOV UR5, 0x3fefffff ;  /* 0x3fefffff00057882 */ /* 0x000fe20000000000 */
[----:B------:R-:W-:Y:S01]  /*0370*/  BSSY.RECONVERGENT B0, `(.L_x_0) ;  /* 0x0000091000007945 */ /* 0x000fe20003800200 */
[----:B------:R-:W-:-:S02]  /*0380*/  UMOV UR6, UR5 ;  /* 0x0000000500067c82 */ /* 0x000fc40008000000 */
[----:B------:R-:W-:Y:S01]  /*0390*/  IMAD.U32 R4, RZ, RZ, UR6 ;  /* 0x00000006ff047e24 */ /* 0x000fe2000f8e00ff */
[----:B--2---:R-:W-:-:S08]  /*03a0*/  DMUL R14, R6, R2 ;  /* 0x00000002060e7228 */ /* 0x004fd00000000000 */
[----:B---3--:R-:W-:-:S08]  /*03b0*/  DFMA R12, R18, R12, R14 ;  /* 0x0000000c120c722b */ /* 0x008fd0000000000e */
[----:B----4-:R-:W-:-:S08]  /*03c0*/  DFMA R12, R8, R10, R12 ;  /* 0x0000000a080c722b */ /* 0x010fd0000000000c */
[----:B------:R-:W-:Y:S02]  /*03d0*/  DSETP.MIN.AND P0, P1, R12, UR4, PT ;  /* 0x000000040c007e2a */ /* 0x000fe4000b900000 */
[----:B------:R-:W-:-:S04]  /*03e0*/  IMAD.MOV.U32 R0, RZ, RZ, R13 ;  /* 0x000000ffff007224 */ /* 0x000fc800078e000d */
[----:B------:R-:W-:Y:S02]  /*03f0*/  SEL R2, R12, UR4, P0 ;  /* 0x000000040c027c07 */ /* 0x000fe40008000000 */
[----:B------:R-:W-:-:S06]  /*0400*/  FSEL R3, R0, UR6, P0 ;  /* 0x0000000600037c08 */ /* 0x000fcc0008000000 */
[----:B------:R-:W-:-:S04]  /*0410*/  @P1 LOP3.LUT R3, R4, 0x80000, RZ, 0xfc, !PT ;  /* 0x0008000004031812 */ /* 0x000fc800078efcff */
[----:B------:R-:W-:Y:S02]  /*0420*/  MOV R0, R3 ;  /* 0x0000000300007202 */ /* 0x000fe40000000f00 */
[----:B------:R-:W-:-:S06]  /*0430*/  DSETP.MAX.AND P0, P1, R2, -UR4, PT ;  /* 0x8000000402007e2a */ /* 0x000fcc000b90f000 */
[----:B------:R-:W-:Y:S02]  /*0440*/  FSEL R7, R0, -UR6, P0 ;  /* 0x8000000600077c08 */ /* 0x000fe40008000000 */
[----:B------:R-:W-:-:S06]  /*0450*/  SEL R2, R2, UR4, P0 ;  /* 0x0000000402027c07 */ /* 0x000fcc0008000000 */
[----:B------:R-:W-:-:S05]  /*0460*/  @P1 LOP3.LUT R7, R4, 0x80000, RZ, 0xfc, !PT ;  /* 0x0008000004071812 */ /* 0x000fca00078efcff */
[----:B------:R-:W-:-:S06]  /*0470*/  IMAD.MOV.U32 R3, RZ, RZ, R7 ;  /* 0x000000ffff037224 */ /* 0x000fcc00078e0007 */
[----:B------:R-:W-:-:S10]  /*0480*/  DADD R6, -RZ, |R2| ;  /* 0x00000000ff067229 */ /* 0x000fd40000000502 */
[----:B------:R-:W-:-:S13]  /*0490*/  ISETP.GT.AND P0, PT, R7, 0x3fe26665, PT ;  /* 0x3fe266650700780c */ /* 0x000fda0003f04270 */
[----:B------:R-:W-:Y:S05]  /*04a0*/  @P0 BRA `(.L_x_1) ;  /* 0x0000000000d40947 */ /* 0x000fea0003800000 */
[----:B------:R-:W-:Y:S01]  /*04b0*/  DMUL R6, R2, R2 ;  /* 0x0000000202067228 */ /* 0x000fe20000000000 */
[----:B------:R-:W-:Y:S01]  /*04c0*/  IMAD.MOV.U32 R8, RZ, RZ, 0x180754af ;  /* 0x180754afff087424 */ /* 0x000fe200078e00ff */
[----:B------:R-:W-:Y:S01]  /*04d0*/  UMOV UR4, 0xdc1895e9 ;  /* 0xdc1895e900047882 */ /* 0x000fe20000000000 */
[----:B------:R-:W-:Y:S01]  /*04e0*/  IMAD.MOV.U32 R9, RZ, RZ, 0x3fb3823b ;  /* 0x3fb3823bff097424 */ /* 0x000fe200078e00ff */
[----:B------:R-:W-:Y:S01]  /*04f0*/  UMOV UR5, 0x3fb0066b ;  /* 0x3fb0066b00057882 */ /* 0x000fe20000000000 */
[----:B------:R-:W-:-:S04]  /*0500*/  ISETP.GT.AND P0, PT, R3, -0x1, PT ;  /* 0xffffffff0300780c */ /* 0x000fc80003f04270 */
[----:B------:R-:W-:Y:S01]  /*0510*/  DFMA R8, R6, UR4, -R8 ;  /* 0x0000000406087c2b */ /* 0x000fe20008000808 */
[----:B------:R-:W-:Y:S01]  /*0520*/  UMOV UR4, 0xcc2f79ae ;  /* 0xcc2f79ae00047882 */ /* 0x000fe20000000000 */
[----:B------:R-:W-:-:S06]  /*0530*/  UMOV UR5, 0x3fb11e52 ;  /* 0x3fb11e5200057882 */ /* 0x000fcc0000000000 */
[----:B------:R-:W-:Y:S01]  /*0540*/  DFMA R8, R6, R8, UR4 ;  /* 0x0000000406087e2b */ /* 0x000fe20008000008 */
[----:B------:R-:W-:Y:S01]  /*0550*/  UMOV UR4, 0x3526861b ;  /* 0x3526861b00047882 */ /* 0x000fe20000000000 */
[----:B------:R-:W-:-:S06]  /*0560*/  UMOV UR5, 0x3f924eaf ;  /* 0x3f924eaf00057882 */ /* 0x000fcc0000000000 */
[----:B------:R-:W-:Y:S01]  /*0570*/  DFMA R8, R6, R8, -UR4 ;  /* 0x8000000406087e2b */ /* 0x000fe20008000008 */
[----:B------:R-:W-:Y:S01]  /*0580*/  UMOV UR4, 0xa31e6cb7 ;  /* 0xa31e6cb700047882 */ /* 0x000fe20000000000 */
[----:B------:R-:W-:-:S06]  /*0590*/  UMOV UR5, 0x3f91df02 ;  /* 0x3f91df0200057882 */ /* 0x000fcc0000000000 */
[----:B------:R-:W-:Y:S01]  /*05a0*/  DFMA R8, R6, R8, UR4 ;  /* 0x0000000406087e2b */ /* 0x000fe20008000008 */
        /* <DEDUP_REMOVED lines=26> */
[----:B------:R-:W-:Y:S01]  /*0750*/  DMUL R8, R6, R8 ;  /* 0x0000000806087228 */ /* 0x000fe20000000000 */
[----:B------:R-:W-:Y:S01]  /*0760*/  @P0 MOV R6, 0x33145c07 ;  /* 0x33145c0700060802 */ /* 0x000fe20000000f00 */
[----:B------:R-:W-:-:S06]  /*0770*/  @P0 IMAD.MOV.U32 R7, RZ, RZ, 0x3c91a626 ;  /* 0x3c91a626ff070424 */ /* 0x000fcc00078e00ff */
[----:B------:R-:W-:Y:S01]  /*0780*/  DFMA R8, |R2|, R8, |R2| ;  /* 0x000000080208722b */ /* 0x000fe20000000602 */
[----:B------:R-:W-:Y:S02]  /*0790*/  @!P0 IMAD.MOV.U32 R2, RZ, RZ, 0x33145c07 ;  /* 0x33145c07ff028424 */ /* 0x000fe400078e00ff */
[----:B------:R-:W-:-:S05]  /*07a0*/  @!P0 IMAD.MOV.U32 R3, RZ, RZ, 0x3c91a626 ;  /* 0x3c91a626ff038424 */ /* 0x000fca00078e00ff */
[C---:B------:R-:W-:Y:S02]  /*07b0*/  @P0 DADD R6, R8.reuse, -R6 ;  /* 0x0000000008060229 */ /* 0x040fe40000000806 */
[----:B------:R-:W-:-:S08]  /*07c0*/  @!P0 DADD R2, R8, R2 ;  /* 0x0000000008028229 */ /* 0x000fd00000000002 */
[----:B------:R-:W-:Y:S02]  /*07d0*/  @!P0 DADD R2, R2, UR4 ;  /* 0x0000000402028e29 */ /* 0x000fe40008000000 */
[----:B------:R-:W-:Y:S01]  /*07e0*/  @P0 DADD R2, -R6, UR4 ;  /* 0x0000000406020e29 */ /* 0x000fe20008000100 */
[----:B------:R-:W-:Y:S10]  /*07f0*/  BRA `(.L_x_2) ;  /* 0x0000000400207947 */ /* 0x000ff40003800000 */
.L_x_1:
[----:B------:R-:W-:Y:S01]  /*0800*/  DADD R6, -|R2|, 1 ;  /* 0x3ff0000002067429 */ /* 0x000fe20000000300 */
[----:B------:R-:W-:Y:S01]  /*0810*/  IMAD.MOV.U32 R8, RZ, RZ, 0x66faac4b ;  /* 0x66faac4bff087424 */ /* 0x000fe200078e00ff */
[----:B------:R-:W-:Y:S01]  /*0820*/  UMOV UR4, 0x71155f70 ;  /* 0x71155f7000047882 */ /* 0x000fe20000000000 */
[----:B------:R-:W-:Y:S01]  /*0830*/  IMAD.MOV.U32 R9, RZ, RZ, 0x3ebac2fe ;  /* 0x3ebac2feff097424 */ /* 0x000fe200078e00ff */
[----:B------:R-:W-:-:S05]  /*0840*/  UMOV UR5, 0x3ec715b3 ;  /* 0x3ec715b300057882 */ /* 0x000fca0000000000 */
[----:B------:R-:W-:Y:S01]  /*0850*/  DFMA R8, R6, UR4, -R8 ;  /* 0x0000000406087c2b */ /* 0x000fe20008000808 */
[----:B------:R-:W-:Y:S01]  /*0860*/  UMOV UR4, 0x8efcd9b8 ;  /* 0x8efcd9b800047882 */ /* 0x000fe20000000000 */
[----:B------:R-:W-:Y:S01]  /*0870*/  UMOV UR5, 0x3ed9a9b8 ;  /* 0x3ed9a9b800057882 */ /* 0x000fe20000000000 */
[----:B------:R-:W-:-:S05]  /*0880*/  ISETP.GE.AND P0, PT, R7, 0x1, PT ;  /* 0x000000010700780c */ /* 0x000fca0003f06270 */
[----:B------:R-:W-:Y:S01]  /*0890*/  DFMA R8, R6, R8, UR4 ;  /* 0x0000000406087e2b */ /* 0x000fe20008000008 */
[----:B------:R-:W-:Y:S01]  /*08a0*/  UMOV UR4, 0xa8a0c4c3 ;  /* 0xa8a0c4c300047882 */ /* 0x000fe20000000000 */
[----:B------:R-:W-:-:S06]  /*08b0*/  UMOV UR5, 0x3edd0f40 ;  /* 0x3edd0f4000057882 */ /* 0x000fcc0000000000 */
[----:B------:R-:W-:Y:S01]  /*08c0*/  DFMA R10, R6, R8, UR4 ;  /* 0x00000004060a7e2b */ /* 0x000fe20008000008 */
[----:B------:R-:W-:Y:S01]  /*08d0*/  UMOV UR4, 0xfa9e0e1f ;  /* 0xfa9e0e1f00047882 */ /* 0x000fe20000000000 */
[----:B------:R-:W-:Y:S01]  /*08e0*/  UMOV UR5, 0x3ef46d4c ;  /* 0x3ef46d4c00057882 */ /* 0x000fe20000000000 */
[----:B------:R-:W-:Y:S02]  /*08f0*/  VIADD R9, R7, 0xfff00000 ;  /* 0xfff0000007097836 */ /* 0x000fe40000000000 */
[----:B------:R-:W-:-:S03]  /*0900*/  IMAD.MOV.U32 R8, RZ, RZ, R6 ;  /* 0x000000ffff087224 */ /* 0x000fc600078e0006 */
[----:B------:R-:W-:Y:S01]  /*0910*/  DFMA R12, R6, R10, UR4 ;  /* 0x00000004060c7e2b */ /* 0x000fe2000800000a */
[----:B------:R-:W-:Y:S01]  /*0920*/  UMOV UR4, 0x8d1e2422 ;  /* 0x8d1e242200047882 */ /* 0x000fe20000000000 */
[----:B------:R-:W-:Y:S01]  /*0930*/  UMOV UR5, 0x3f079c16 ;  /* 0x3f079c1600057882 */ /* 0x000fe20000000000 */
[----:B------:R-:W0:Y:S01]  /*0940*/  MUFU.RSQ64H R11, R9 ;  /* 0x00000009000b7308 */ /* 0x000e220000001c00 */
[----:B------:R-:W-:-:S04]  /*0950*/  MOV R10, RZ ;  /* 0x000000ff000a7202 */ /* 0x000fc80000000f00 */
[----:B------:R-:W-:Y:S01]  /*0960*/  DFMA R12, R6, R12, UR4 ;  /* 0x00000004060c7e2b */ /* 0x000fe2000800000c */
[----:B------:R-:W-:Y:S01]  /*0970*/  UMOV UR4, 0xc3bca540 ;  /* 0xc3bca54000047882 */ /* 0x000fe20000000000 */
[----:B------:R-:W-:-:S06]  /*0980*/  UMOV UR5, 0x3f1c9a88 ;  /* 0x3f1c9a8800057882 */ /* 0x000fcc0000000000 */
[----:B------:R-:W-:Y:S01]  /*0990*/  DFMA R12, R6, R12, UR4 ;  /* 0x00000004060c7e2b */ /* 0x000fe2000800000c */
[----:B------:R-:W-:Y:S01]  /*09a0*/  UMOV UR4, 0x4bd476df ;  /* 0x4bd476df00047882 */ /* 0x000fe20000000000 */
[----:B------:R-:W-:Y:S01]  /*09b0*/  UMOV UR5, 0x3f31c4e6 ;  /* 0x3f31c4e600057882 */ /* 0x000fe20000000000 */
[----:B0-----:R-:W-:-:S05]  /*09c0*/  DMUL R14, R8, R10 ;  /* 0x0000000a080e7228 */ /* 0x001fca0000000000 */
[----:B------:R-:W-:Y:S01]  /*09d0*/  DFMA R18, R6, R12, UR4 ;  /* 0x0000000406127e2b */ /* 0x000fe2000800000c */
[----:B------:R-:W-:Y:S01]  /*09e0*/  UMOV UR4, 0x60009c8f ;  /* 0x60009c8f00047882 */ /* 0x000fe20000000000 */
[----:B------:R-:W-:Y:S01]  /*09f0*/  UMOV UR5, 0x3f46e8ba ;  /* 0x3f46e8ba00057882 */ /* 0x000fe20000000000 */
[----:B------:R-:W-:Y:S01]  /*0a00*/  VIADD R13, R11, 0xfff00000 ;  /* 0xfff000000b0d7836 */ /* 0x000fe20000000000 */
[----:B------:R-:W-:Y:S01]  /*0a10*/  DFMA R16, R14, -R14, R8 ;  /* 0x8000000e0e10722b */ /* 0x000fe20000000008 */
[----:B------:R-:W-:-:S03]  /*0a20*/  IMAD.MOV.U32 R12, RZ, RZ, RZ ;  /* 0x000000ffff0c7224 */ /* 0x000fc600078e00ff */
[----:B------:R-:W-:Y:S01]  /*0a30*/  DFMA R18, R6, R18, UR4 ;  /* 0x0000000406127e2b */ /* 0x000fe20008000012 */
[----:B------:R-:W-:Y:S01]  /*0a40*/  UMOV UR4, 0xc62b05a2 ;  /* 0xc62b05a200047882 */ /* 0x000fe20000000000 */
[----:B------:R-:W-:Y:S02]  /*0a50*/  UMOV UR5, 0x3f5f1c71 ;  /* 0x3f5f1c7100057882 */ /* 0x000fe40000000000 */
[----:B------:R-:W-:-:S04]  /*0a60*/  DFMA R16, R12, R16, R14 ;  /* 0x000000100c10722b */ /* 0x000fc8000000000e */
[----:B------:R-:W-:Y:S01]  /*0a70*/  DFMA R18, R6, R18, UR4 ;  /* 0x0000000406127e2b */ /* 0x000fe20008000012 */
[----:B------:R-:W-:Y:S01]  /*0a80*/  UMOV UR4, 0xb6dc9f2c ;  /* 0xb6dc9f2c00047882 */ /* 0x000fe20000000000 */
[----:B------:R-:W-:Y:S02]  /*0a90*/  UMOV UR5, 0x3f76db6d ;  /* 0x3f76db6d00057882 */ /* 0x000fe40000000000 */
[-C--:B------:R-:W-:Y:S02]  /*0aa0*/  DFMA R10, R10, -R16.reuse, 1 ;  /* 0x3ff000000a0a742b */ /* 0x080fe40000000810 */
[----:B------:R-:W-:Y:S02]  /*0ab0*/  DFMA R8, R16, -R16, R8 ;  /* 0x800000101008722b */ /* 0x000fe40000000008 */
[----:B------:R-:W-:Y:S01]  /*0ac0*/  DFMA R18, R6, R18, UR4 ;  /* 0x0000000406127e2b */ /* 0x000fe20008000012 */
[----:B------:R-:W-:Y:S01]  /*0ad0*/  UMOV UR4, 0x3333329c ;  /* 0x3333329c00047882 */ /* 0x000fe20000000000 */
[----:B------:R-:W-:-:S02]  /*0ae0*/  UMOV UR5, 0x3f933333 ;  /* 0x3f93333300057882 */ /* 0x000fc40000000000 */
[----:B------:R-:W-:-:S04]  /*0af0*/  DFMA R10, R12, R10, R12 ;  /* 0x0000000a0c0a722b */ /* 0x000fc8000000000c */
[----:B------:R-:W-:Y:S01]  /*0b00*/  DFMA R18, R6, R18, UR4 ;  /* 0x0000000406127e2b */ /* 0x000fe20008000012 */
[----:B------:R-:W-:Y:S01]  /*0b10*/  UMOV UR4, 0x55555555 ;  /* 0x5555555500047882 */ /* 0x000fe20000000000 */
[----:B------:R-:W-:Y:S02]  /*0b20*/  UMOV UR5, 0x3fb55555 ;  /* 0x3fb5555500057882 */ /* 0x000fe40000000000 */
[----:B------:R-:W-:Y:S02]  /*0b30*/  DFMA R8, R10, R8, R16 ;  /* 0x000000080a08722b */ /* 0x000fe40000000010 */
[----:B------:R-:W-:Y:S02]  /*0b40*/  DMUL R10, RZ, |R2| ;  /* 0x40000002ff0a7228 */ /* 0x000fe40000000000 */
[----:B------:R-:W-:Y:S01]  /*0b50*/  DFMA R18, R6, R18, UR4 ;  /* 0x0000000406127e2b */ /* 0x000fe20008000012 */
[----:B------:R-:W-:Y:S01]  /*0b60*/  UMOV UR4, 0x33145c07 ;  /* 0x33145c0700047882 */ /* 0x000fe20000000000 */
[----:B------:R-:W-:-:S04]  /*0b70*/  UMOV UR5, 0x3ca1a626 ;  /* 0x3ca1a62600057882 */ /* 0x000fc80000000000 */
[----:B------:R-:W-:Y:S02]  /*0b80*/  VIADD R9, R9, 0x100000 ;  /* 0x0010000009097836 */ /* 0x000fe40000000000 */
[----:B------:R-:W-:-:S08]  /*0b90*/  DMUL R18, R6, R18 ;  /* 0x0000001206127228 */ /* 0x000fd00000000000 */
[----:B------:R-:W-:-:S10]  /*0ba0*/  DFMA R18, R8, R18, R8 ;  /* 0x000000120812722b */ /* 0x000fd40000000008 */
[----:B------:R-:W-:Y:S02]  /*0bb0*/  FSEL R10, R10, R18, !P0 ;  /* 0x000000120a0a7208 */ /* 0x000fe40004000000 */
[----:B------:R-:W-:Y:S02]  /*0bc0*/  FSEL R11, R11, R19, !P0 ;  /* 0x000000130b0b7208 */ /* 0x000fe40004000000 */
[----:B------:R-:W-:-:S04]  /*0bd0*/  ISETP.GE.AND P0, PT, R7, RZ, PT ;  /* 0x000000ff0700720c */ /* 0x000fc80003f06270 */
[----:B------:R-:W-:-:S10]  /*0be0*/  DMUL R8, R10, +INF ;  /* 0x7ff000000a087828 */ /* 0x000fd40000000000 */
[----:B------:R-:W-:Y:S02]  /*0bf0*/  FSEL R8, R8, R10, !P0 ;  /* 0x0000000a08087208 */ /* 0x000fe40004000000 */
[----:B------:R-:W-:Y:S02]  /*0c00*/  FSEL R9, R9, R11, !P0 ;  /* 0x0000000b09097208 */ /* 0x000fe40004000000 */
[----:B------:R-:W-:-:S04]  /*0c10*/  ISETP.GE.AND P0, PT, R3, RZ, PT ;  /* 0x000000ff0300720c */ /* 0x000fc80003f06270 */
[----:B------:R-:W-:Y:S01]  /*0c20*/  DADD R6, R8, -UR4 ;  /* 0x8000000408067e29 */ /* 0x000fe20008000000 */
[----:B------:R-:W-:Y:S01]  /*0c30*/  UMOV UR4, 0x54442d18 ;  /* 0x54442d1800047882 */ /* 0x000fe20000000000 */
[----:B------:R-:W-:-:S06]  /*0c40*/  UMOV UR5, 0x400921fb ;  /* 0x400921fb00057882 */ /* 0x000fcc0000000000 */
[----:B------:R-:W-:-:S10]  /*0c50*/  DADD R6, -R6, UR4 ;  /* 0x0000000406067e29 */ /* 0x000fd40008000100 */
[----:B------:R-:W-:Y:S02]  /*0c60*/  FSEL R2, R6, R8, !P0 ;  /* 0x0000000806027208 */ /* 0x000fe40004000000 */
[----:B------:R-:W-:-:S07]  /*0c70*/  FSEL R3, R7, R9, !P0 ;  /* 0x0000000907037208 */ /* 0x000fce0004000000 */
.L_x_2:
[----:B------:R-:W-:Y:S05]  /*0c80*/  BSYNC.RECONVERGENT B0 ;  /* 0x0000000000007941 */ /* 0x000fea0003800200 */
.L_x_0:
[----:B------:R-:W0:Y:S01]  /*0c90*/  MUFU.RCP64H R9, 3.1415920257568359375 ;  /* 0x400921fb00097908 */ /* 0x000e220000001800 */
[----:B------:R-:W1:Y:S01]  /*0ca0*/  LDCU UR4, c[0x3][0x8] ;  /* 0x00c00100ff0477ac */ /* 0x000e620008000800 */
[----:B------:R-:W-:Y:S01]  /*0cb0*/  IMAD.MOV.U32 R12, RZ, RZ, 0x54442d18 ;  /* 0x54442d18ff0c7424 */ /* 0x000fe200078e00ff */
[----:B------:R-:W-:Y:S01]  /*0cc0*/  MOV R8, 0x1 ;  /* 0x0000000100087802 */ /* 0x000fe20000000f00 */
[----:B------:R-:W-:Y:S01]  /*0cd0*/  IMAD.MOV.U32 R13, RZ, RZ, 0x400921fb ;  /* 0x400921fbff0d7424 */ /* 0x000fe200078e00ff */
[----:B------:R-:W-:Y:S05]  /*0ce0*/  BSSY.RECONVERGENT B0, `(.L_x_3) ;  /* 0x0000014000007945 */ /* 0x000fea0003800200 */
[----:B0-----:R-:W-:Y:S01]  /*0cf0*/  DFMA R6, R8, -R12, 1 ;  /* 0x3ff000000806742b */ /* 0x001fe2000000080c */
[----:B-1----:R-:W-:-:S07]  /*0d00*/  UIADD3 UR4, UPT, UPT, UR4, -0x1, URZ ;  /* 0xffffffff04047890 */ /* 0x002fce000fffe0ff */
[----:B------:R-:W-:Y:S02]  /*0d10*/  DFMA R10, R6, R6, R6 ;  /* 0x00000006060a722b */ /* 0x000fe40000000006 */
[----:B------:R-:W0:Y:S06]  /*0d20*/  I2F.F64 R6, UR4 ;  /* 0x0000000400067d12 */ /* 0x000e2c0008201c00 */
[----:B------:R-:W-:-:S08]  /*0d30*/  DFMA R10, R8, R10, R8 ;  /* 0x0000000a080a722b */ /* 0x000fd00000000008 */
[----:B------:R-:W-:Y:S02]  /*0d40*/  DFMA R8, R10, -R12, 1 ;  /* 0x3ff000000a08742b */ /* 0x000fe4000000080c */
[----:B0-----:R-:W-:-:S06]  /*0d50*/  DMUL R14, R6, R2 ;  /* 0x00000002060e7228 */ /* 0x001fcc0000000000 */
[----:B------:R-:W-:-:S04]  /*0d60*/  DFMA R8, R10, R8, R10 ;  /* 0x000000080a08722b */ /* 0x000fc8000000000a */
[----:B------:R-:W-:-:S04]  /*0d70*/  FSETP.GEU.AND P1, PT, |R15|, 6.5827683646048100446e-37, PT ;  /* 0x036000000f00780b */ /* 0x000fc80003f2e200 */
[----:B------:R-:W-:-:S08]  /*0d80*/  DMUL R2, R14, R8 ;  /* 0x000000080e027228 */ /* 0x000fd00000000000 */
[----:B------:R-:W-:-:S08]  /*0d90*/  DFMA R6, R2, -R12, R14 ;  /* 0x8000000c0206722b */ /* 0x000fd0000000000e */
[----:B------:R-:W-:-:S10]  /*0da0*/  DFMA R2, R8, R6, R2 ;  /* 0x000000060802722b */ /* 0x000fd40000000002 */
[----:B------:R-:W-:-:S05]  /*0db0*/  FFMA R0, RZ, 2.1426990032196044922, R3 ;  /* 0x400921fbff007823 */ /* 0x000fca0000000003 */
[----:B------:R-:W-:-:S13]  /*0dc0*/  FSETP.GT.AND P0, PT, |R0|, 1.469367938527859385e-39, PT ;  /* 0x001000000000780b */ /* 0x000fda0003f04200 */
[----:B------:R-:W-:Y:S05]  /*0dd0*/  @P0 BRA P1, `(.L_x_4) ;  /* 0x0000000000100947 */ /* 0x000fea0000800000 */
[----:B------:R-:W-:-:S07]  /*0de0*/  MOV R0, 0xe00 ;  /* 0x00000e0000007802 */ /* 0x000fce0000000f00 */
[----:B------:R-:W-:Y:S05]  /*0df0*/  CALL.REL.NOINC `($__internal_0_$__cuda_sm20_div_rn_f64_full) ;  /* 0x00000000002c7944 */ /* 0x000fea0003c00000 */
[----:B------:R-:W-:Y:S02]  /*0e00*/  IMAD.MOV.U32 R2, RZ, RZ, R12 ;  /* 0x000000ffff027224 */ /* 0x000fe400078e000c */
[----:B------:R-:W-:-:S07]  /*0e10*/  IMAD.MOV.U32 R3, RZ, RZ, R13 ;  /* 0x000000ffff037224 */ /* 0x000fce00078e000d */
.L_x_4:
[----:B------:R-:W-:Y:S05]  /*0e20*/  BSYNC.RECONVERGENT B0 ;  /* 0x0000000000007941 */ /* 0x000fea0003800200 */
.L_x_3:
[----:B------:R-:W0:Y:S01]  /*0e30*/  LDC.64 R6, c[0x0][0x388] ;  /* 0x0000e200ff067b82 */ /* 0x000e220000000a00 */
[----:B------:R-:W0:Y:S07]  /*0e40*/  F2I.F64 R3, R2 ;  /* 0x0000000200037311 */ /* 0x000e2e0000301100 */
[----:B------:R-:W1:Y:S01]  /*0e50*/  LDC.64 R8, c[0x0][0x380] ;  /* 0x0000e000ff087b82 */ /* 0x000e620000000a00 */
[----:B0-----:R-:W-:-:S06]  /*0e60*/  IMAD.WIDE R6, R3, 0x8, R6 ;  /* 0x0000000803067825 */ /* 0x001fcc00078e0206 */
[----:B------:R-:W2:Y:S01]  /*0e70*/  LDG.E.64 R6, desc[UR8][R6.64] ;  /* 0x0000000806067981 */ /* 0x000ea2000c1e1b00 */
[----:B-1----:R-:W-:-:S05]  /*0e80*/  IMAD.WIDE R4, R5, 0x8, R8 ;  /* 0x0000000805047825 */ /* 0x002fca00078e0208 */
[----:B--2---:R-:W-:Y:S01]  /*0e90*/  STG.E.64 desc[UR8][R4.64], R6 ;  /* 0x0000000604007986 */ /* 0x004fe2000c101b08 */
[----:B------:R-:W-:Y:S05]  /*0ea0*/  EXIT ;  /* 0x000000000000794d */ /* 0x000fea0003800000 */
        .weak           $__internal_0_$__cuda_sm20_div_rn_f64_full
        .type           $__internal_0_$__cuda_sm20_div_rn_f64_full,@function
        .size           $__internal_0_$__cuda_sm20_div_rn_f64_full,(.L_x_10 - $__internal_0_$__cuda_sm20_div_rn_f64_full)
$__internal_0_$__cuda_sm20_div_rn_f64_full:
[----:B------:R-:W-:Y:S01]  /*0eb0*/  IMAD.MOV.U32 R3, RZ, RZ, 0x3ff921fb ;  /* 0x3ff921fbff037424 */ /* 0x000fe200078e00ff */
[----:B------:R-:W-:Y:S01]  /*0ec0*/  MOV R6, R14 ;  /* 0x0000000e00067202 */ /* 0x000fe20000000f00 */
[----:B------:R-:W-:Y:S01]  /*0ed0*/  IMAD.MOV.U32 R2, RZ, RZ, 0x54442d18 ;  /* 0x54442d18ff027424 */ /* 0x000fe200078e00ff */
[----:B------:R-:W-:Y:S01]  /*0ee0*/  BSSY.RECONVERGENT B1, `(.L_x_5) ;  /* 0x000004a000017945 */ /* 0x000fe20003800200 */
[----:B------:R-:W0:Y:S01]  /*0ef0*/  MUFU.RCP64H R9, R3 ;  /* 0x0000000300097308 */ /* 0x000e220000001800 */
[----:B------:R-:W-:Y:S02]  /*0f00*/  IMAD.MOV.U32 R8, RZ, RZ, 0x1 ;  /* 0x00000001ff087424 */ /* 0x000fe400078e00ff */
[----:B------:R-:W-:Y:S02]  /*0f10*/  IMAD.MOV.U32 R7, RZ, RZ, R15 ;  /* 0x000000ffff077224 */ /* 0x000fe400078e000f */
[----:B------:R-:W-:Y:S02]  /*0f20*/  IMAD.MOV.U32 R13, RZ, RZ, 0x1ca00000 ;  /* 0x1ca00000ff0d7424 */ /* 0x000fe400078e00ff */
[----:B------:R-:W-:Y:S01]  /*0f30*/  IMAD.MOV.U32 R19, RZ, RZ, 0x40000000 ;  /* 0x40000000ff137424 */ /* 0x000fe200078e00ff */
[----:B------:R-:W-:-:S02]  /*0f40*/  FSETP.GEU.AND P1, PT, |R7|, 1.469367938527859385e-39, PT ;  /* 0x001000000700780b */ /* 0x000fc40003f2e200 */
[----:B------:R-:W-:Y:S01]  /*0f50*/  LOP3.LUT R4, R7, 0x7ff00000, RZ, 0xc0, !PT ;  /* 0x7ff0000007047812 */ /* 0x000fe200078ec0ff */
[----:B------:R-:W-:-:S03]  /*0f60*/  VIADD R20, R19, 0xffffffff ;  /* 0xffffffff13147836 */ /* 0x000fc60000000000 */
[----:B------:R-:W-:Y:S02]  /*0f70*/  ISETP.GE.U32.AND P0, PT, R4, 0x40000000, PT ;  /* 0x400000000400780c */ /* 0x000fe40003f06070 */
[----:B------:R-:W-:Y:S01]  /*0f80*/  MOV R18, R4 ;  /* 0x0000000400127202 */ /* 0x000fe20000000f00 */
[----:B0-----:R-:W-:Y:S01]  /*0f90*/  DFMA R10, R8, -R2, 1 ;  /* 0x3ff00000080a742b */ /* 0x001fe20000000802 */
[----:B------:R-:W-:-:S07]  /*0fa0*/  SEL R13, R13, 0x63400000, !P0 ;  /* 0x634000000d0d7807 */ /* 0x000fce0004000000 */
[----:B------:R-:W-:-:S08]  /*0fb0*/  DFMA R10, R10, R10, R10 ;  /* 0x0000000a0a0a722b */ /* 0x000fd0000000000a */
[----:B------:R-:W-:Y:S01]  /*0fc0*/  DFMA R14, R8, R10, R8 ;  /* 0x0000000a080e722b */ /* 0x000fe20000000008 */
[C-C-:B------:R-:W-:Y:S01]  /*0fd0*/  @!P1 LOP3.LUT R10, R13.reuse, 0x80000000, R7.reuse, 0xf8, !PT ;  /* 0x800000000d0a9812 */ /* 0x140fe200078ef807 */
[----:B------:R-:W-:Y:S01]  /*0fe0*/  IMAD.MOV.U32 R8, RZ, RZ, R6 ;  /* 0x000000ffff087224 */ /* 0x000fe200078e0006 */
[----:B------:R-:W-:Y:S02]  /*0ff0*/  LOP3.LUT R9, R13, 0x800fffff, R7, 0xf8, !PT ;  /* 0x800fffff0d097812 */ /* 0x000fe400078ef807 */
[----:B------:R-:W-:Y:S01]  /*1000*/  @!P1 LOP3.LUT R11, R10, 0x100000, RZ, 0xfc, !PT ;  /* 0x001000000a0b9812 */ /* 0x000fe200078efcff */
[----:B------:R-:W-:Y:S02]  /*1010*/  @!P1 IMAD.MOV.U32 R10, RZ, RZ, RZ ;  /* 0x000000ffff0a9224 */ /* 0x000fe400078e00ff */
[----:B------:R-:W-:-:S04]  /*1020*/  DFMA R16, R14, -R2, 1 ;  /* 0x3ff000000e10742b */ /* 0x000fc80000000802 */
[----:B------:R-:W-:-:S04]  /*1030*/  @!P1 DFMA R8, R8, 2, -R10 ;  /* 0x400000000808982b */ /* 0x000fc8000000080a */
[----:B------:R-:W-:-:S06]  /*1040*/  DFMA R16, R14, R16, R14 ;  /* 0x000000100e10722b */ /* 0x000fcc000000000e */
[----:B------:R-:W-:Y:S02]  /*1050*/  @!P1 LOP3.LUT R18, R9, 0x7ff00000, RZ, 0xc0, !PT ;  /* 0x7ff0000009129812 */ /* 0x000fe400078ec0ff */
[----:B------:R-:W-:-:S03]  /*1060*/  DMUL R10, R16, R8 ;  /* 0x00000008100a7228 */ /* 0x000fc60000000000 */
[----:B------:R-:W-:-:S05]  /*1070*/  VIADD R12, R18, 0xffffffff ;  /* 0xffffffff120c7836 */ /* 0x000fca0000000000 */
[----:B------:R-:W-:Y:S01]  /*1080*/  DFMA R14, R10, -R2, R8 ;  /* 0x800000020a0e722b */ /* 0x000fe20000000008 */
[----:B------:R-:W-:-:S04]  /*1090*/  ISETP.GT.U32.AND P0, PT, R12, 0x7feffffe, PT ;  /* 0x7feffffe0c00780c */ /* 0x000fc80003f04070 */
[----:B------:R-:W-:-:S03]  /*10a0*/  ISETP.GT.U32.OR P0, PT, R20, 0x7feffffe, P0 ;  /* 0x7feffffe1400780c */ /* 0x000fc60000704470 */
[----:B------:R-:W-:-:S10]  /*10b0*/  DFMA R10, R16, R14, R10 ;  /* 0x0000000e100a722b */ /* 0x000fd4000000000a */
[----:B------:R-:W-:Y:S05]  /*10c0*/  @P0 BRA `(.L_x_6) ;  /* 0x0000000000680947 */ /* 0x000fea0003800000 */
[----:B------:R-:W-:Y:S02]  /*10d0*/  IMAD.MOV.U32 R7, RZ, RZ, 0x40000000 ;  /* 0x40000000ff077424 */ /* 0x000fe400078e00ff */
[----:B------:R-:W-:-:S03]  /*10e0*/  IMAD.MOV.U32 R6, RZ, RZ, RZ ;  /* 0x000000ffff067224 */ /* 0x000fc600078e00ff */
[----:B------:R-:W-:-:S04]  /*10f0*/  VIADDMNMX R4, R4, -R7, 0xb9600000, !PT ;  /* 0xb960000004047446 */ /* 0x000fc80007800907 */
[----:B------:R-:W-:-:S04]  /*1100*/  VIMNMX R4, PT, PT, R4, 0x46a00000, PT ;  /* 0x46a0000004047848 */ /* 0x000fc80003fe0100 */
[----:B------:R-:W-:-:S05]  /*1110*/  IADD3 R4, PT, PT, -R13, R4, RZ ;  /* 0x000000040d047210 */ /* 0x000fca0007ffe1ff */
[----:B------:R-:W-:-:S06]  /*1120*/  VIADD R7, R4, 0x7fe00000 ;  /* 0x7fe0000004077836 */ /* 0x000fcc0000000000 */
[----:B------:R-:W-:-:S10]  /*1130*/  DMUL R12, R10, R6 ;  /* 0x000000060a0c7228 */ /* 0x000fd40000000000 */
[----:B------:R-:W-:-:S13]  /*1140*/  FSETP.GTU.AND P0, PT, |R13|, 1.469367938527859385e-39, PT ;  /* 0x001000000d00780b */ /* 0x000fda0003f0c200 */
[----:B------:R-:W-:Y:S05]  /*1150*/  @P0 BRA `(.L_x_7) ;  /* 0x0000000000880947 */ /* 0x000fea0003800000 */
[----:B------:R-:W-:Y:S01]  /*1160*/  DFMA R2, R10, -R2, R8 ;  /* 0x800000020a02722b */ /* 0x000fe20000000008 */
[----:B------:R-:W-:-:S09]  /*1170*/  IMAD.MOV.U32 R6, RZ, RZ, RZ ;  /* 0x000000ffff067224 */ /* 0x000fd200078e00ff */
[C---:B------:R-:W-:Y:S02]  /*1180*/  FSETP.NEU.AND P0, PT, R3.reuse, RZ, PT ;  /* 0x000000ff0300720b */ /* 0x040fe40003f0d000 */
[----:B------:R-:W-:-:S04]  /*1190*/  LOP3.LUT R2, R3, 0x400921fb, RZ, 0x3c, !PT ;  /* 0x400921fb03027812 */ /* 0x000fc800078e3cff */
[----:B------:R-:W-:-:S04]  /*11a0*/  LOP3.LUT R9, R2, 0x80000000, RZ, 0xc0, !PT ;  /* 0x8000000002097812 */ /* 0x000fc800078ec0ff */
[----:B------:R-:W-:-:S03]  /*11b0*/  LOP3.LUT R7, R9, R7, RZ, 0xfc, !PT ;  /* 0x0000000709077212 */ /* 0x000fc600078efcff */
[----:B------:R-:W-:Y:S05]  /*11c0*/  @!P0 BRA `(.L_x_7) ;  /* 0x00000000006c8947 */ /* 0x000fea0003800000 */
[----:B------:R-:W-:Y:S01]  /*11d0*/  IMAD.MOV R3, RZ, RZ, -R4 ;  /* 0x000000ffff037224 */ /* 0x000fe200078e0a04 */
[----:B------:R-:W-:Y:S01]  /*11e0*/  MOV R2, RZ ;  /* 0x000000ff00027202 */ /* 0x000fe20000000f00 */
[----:B------:R-:W-:-:S05]  /*11f0*/  DMUL.RP R6, R10, R6 ;  /* 0x000000060a067228 */ /* 0x000fca0000008000 */
[----:B------:R-:W-:-:S05]  /*1200*/  DFMA R2, R12, -R2, R10 ;  /* 0x800000020c02722b */ /* 0x000fca000000000a */
[----:B------:R-:W-:Y:S02]  /*1210*/  LOP3.LUT R9, R7, R9, RZ, 0x3c, !PT ;  /* 0x0000000907097212 */ /* 0x000fe400078e3cff */
[----:B------:R-:W-:-:S04]  /*1220*/  IADD3 R2, PT, PT, -R4, -0x43300000, RZ ;  /* 0xbcd0000004027810 */ /* 0x000fc80007ffe1ff */
[----:B------:R-:W-:-:S04]  /*1230*/  FSETP.NEU.AND P0, PT, |R3|, R2, PT ;  /* 0x000000020300720b */ /* 0x000fc80003f0d200 */
[----:B------:R-:W-:Y:S02]  /*1240*/  FSEL R12, R6, R12, !P0 ;  /* 0x0000000c060c7208 */ /* 0x000fe40004000000 */
[----:B------:R-:W-:Y:S01]  /*1250*/  FSEL R13, R9, R13, !P0 ;  /* 0x0000000d090d7208 */ /* 0x000fe20004000000 */
[----:B------:R-:W-:Y:S06]  /*1260*/  BRA `(.L_x_7) ;  /* 0x0000000000447947 */ /* 0x000fec0003800000 */
.L_x_6:
[----:B------:R-:W-:-:S14]  /*1270*/  DSETP.NAN.AND P0, PT, R6, R6, PT ;  /* 0x000000060600722a */ /* 0x000fdc0003f08000 */
[----:B------:R-:W-:Y:S05]  /*1280*/  @P0 BRA `(.L_x_8) ;  /* 0x0000000000340947 */ /* 0x000fea0003800000 */
[----:B------:R-:W-:Y:S01]  /*1290*/  ISETP.NE.AND P0, PT, R18, R19, PT ;  /* 0x000000131200720c */ /* 0x000fe20003f05270 */
[----:B------:R-:W-:Y:S02]  /*12a0*/  IMAD.MOV.U32 R12, RZ, RZ, 0x0 ;  /* 0x00000000ff0c7424 */ /* 0x000fe400078e00ff */
[----:B------:R-:W-:-:S10]  /*12b0*/  IMAD.MOV.U32 R13, RZ, RZ, -0x80000 ;  /* 0xfff80000ff0d7424 */ /* 0x000fd400078e00ff */
[----:B------:R-:W-:Y:S05]  /*12c0*/  @!P0 BRA `(.L_x_7) ;  /* 0x00000000002c8947 */ /* 0x000fea0003800000 */
[----:B------:R-:W-:Y:S02]  /*12d0*/  ISETP.NE.AND P0, PT, R18, 0x7ff00000, PT ;  /* 0x7ff000001200780c */ /* 0x000fe40003f05270 */
[----:B------:R-:W-:Y:S02]  /*12e0*/  LOP3.LUT R6, R7, 0x400921fb, RZ, 0x3c, !PT ;  /* 0x400921fb07067812 */ /* 0x000fe400078e3cff */
[----:B------:R-:W-:Y:S02]  /*12f0*/  ISETP.EQ.OR P0, PT, R19, RZ, !P0 ;  /* 0x000000ff1300720c */ /* 0x000fe40004702670 */
[----:B------:R-:W-:-:S11]  /*1300*/  LOP3.LUT R13, R6, 0x80000000, RZ, 0xc0, !PT ;  /* 0x80000000060d7812 */ /* 0x000fd600078ec0ff */
[----:B------:R-:W-:Y:S01]  /*1310*/  @P0 LOP3.LUT R2, R13, 0x7ff00000, RZ, 0xfc, !PT ;  /* 0x7ff000000d020812 */ /* 0x000fe200078efcff */
[----:B------:R-:W-:Y:S02]  /*1320*/  @!P0 IMAD.MOV.U32 R12, RZ, RZ, RZ ;  /* 0x000000ffff0c8224 */ /* 0x000fe400078e00ff */
[----:B------:R-:W-:Y:S01]  /*1330*/  @P0 IMAD.MOV.U32 R12, RZ, RZ, RZ ;  /* 0x000000ffff0c0224 */ /* 0x000fe200078e00ff */
[----:B------:R-:W-:Y:S01]  /*1340*/  @P0 MOV R13, R2 ;  /* 0x00000002000d0202 */ /* 0x000fe20000000f00 */
[----:B------:R-:W-:Y:S06]  /*1350*/  BRA `(.L_x_7) ;  /* 0x0000000000087947 */ /* 0x000fec0003800000 */
.L_x_8:
[----:B------:R-:W-:Y:S01]  /*1360*/  LOP3.LUT R13, R7, 0x80000, RZ, 0xfc, !PT ;  /* 0x00080000070d7812 */ /* 0x000fe200078efcff */
[----:B------:R-:W-:-:S07]  /*1370*/  IMAD.MOV.U32 R12, RZ, RZ, R6 ;  /* 0x000000ffff0c7224 */ /* 0x000fce00078e0006 */
.L_x_7:
[----:B------:R-:W-:Y:S05]  /*1380*/  BSYNC.RECONVERGENT B1 ;  /* 0x0000000000017941 */ /* 0x000fea0003800200 */
.L_x_5:
[----:B------:R-:W-:Y:S02]  /*1390*/  IMAD.MOV.U32 R2, RZ, RZ, R0 ;  /* 0x000000ffff027224 */ /* 0x000fe400078e0000 */
[----:B------:R-:W-:-:S04]  /*13a0*/  IMAD.MOV.U32 R3, RZ, RZ, 0x0 ;  /* 0x00000000ff037424 */ /* 0x000fc800078e00ff */
[----:B------:R-:W-:Y:S05]  /*13b0*/  RET.REL.NODEC R2 `(_Z23af_ang_vl_gpu_tabulatedPdS_PKdS1_S1_S1_S1_S1_) ;  /* 0xffffffec02107950 */ /* 0x000fea0003c3ffff */
.L_x_9:
[----:B------:R-:W-:-:S00]  /*13c0*/  BRA `(.L_x_9) ;  /* 0xfffffffc00fc7947 */ /* 0x000fc0000383ffff */
[----:B------:R-:W-:-:S00]  /*13d0*/  NOP ;  /* 0x0000000000007918 */ /* 0x000fc00000000000 */
        /* <DEDUP_REMOVED lines=10> */
.L_x_10:


//--------------------- .nv.shared.reserved.0     --------------------------
	.section	.nv.shared.reserved.0,"aw",@nobits
	.weak		__nv_reservedSMEM_offset_0_alias
	.size		__nv_reservedSMEM_offset_0_alias, 0, 64
	.other		__nv_reservedSMEM_offset_0_alias,@"STO_CUDA_RESERVED_SHARED STV_DEFAULT"
__nv_reservedSMEM_offset_0_alias:
	.zero		0
	.zero		64


//--------------------- .nv.constant0._Z23af_ang_vl_gpu_tabulatedPdS_PKdS1_S1_S1_S1_S1_ --------------------------
	.section	.nv.constant0._Z23af_ang_vl_gpu_tabulatedPdS_PKdS1_S1_S1_S1_S1_,"a",@progbits
	.sectionflags	@""
	.align	4
.nv.constant0._Z23af_ang_vl_gpu_tabulatedPdS_PKdS1_S1_S1_S1_S1_:
	.zero		960


//--------------------- SYMBOLS --------------------------

	.type		.nv.reservedSmem.offset0,@object
	.size		.nv.reservedSmem.offset0,0x4
